//
// Generated by NVIDIA NVVM Compiler
//
// Compiler Build ID: CL-36424714
// Cuda compilation tools, release 13.0, V13.0.88
// Based on NVVM 20.0.0
//

.version 9.0
.target sm_100
.address_size 64

	// .globl	kernel

.visible .entry kernel(
	.param .u32 kernel_param_0,
	.param .u32 kernel_param_1,
	.param .u64 .ptr .align 1 kernel_param_2,
	.param .u64 .ptr .align 1 kernel_param_3,
	.param .u64 .ptr .align 1 kernel_param_4,
	.param .u64 .ptr .align 1 kernel_param_5,
	.param .u64 .ptr .align 1 kernel_param_6,
	.param .u64 .ptr .align 1 kernel_param_7,
	.param .u64 .ptr .align 1 kernel_param_8
)
{
	.reg .pred 	%p<9>;
	.reg .b32 	%r<106>;
	.reg .b32 	%f<123>;
	.reg .b64 	%rd<80>;

	ld.param.u64 	%rd19, [kernel_param_4];
	ld.param.u64 	%rd15, [kernel_param_5];
	ld.param.u64 	%rd16, [kernel_param_6];
	ld.param.u64 	%rd17, [kernel_param_7];
	ld.param.u64 	%rd18, [kernel_param_8];
	cvta.to.global.u64 	%rd1, %rd16;
	cvta.to.global.u64 	%rd2, %rd17;
	cvta.to.global.u64 	%rd20, %rd19;
	mov.u32 	%r1, %ctaid.y;
	mov.u32 	%r58, %ctaid.x;
	mov.u32 	%r105, %tid.x;
	shl.b32 	%r59, %r1, 6;
	add.s32 	%r3, %r59, %r58;
	mul.wide.u32 	%rd21, %r3, 4;
	add.s64 	%rd22, %rd20, %rd21;
	ld.global.u32 	%r4, [%rd22];
	setp.eq.s32 	%p1, %r4, -1;
	@%p1 bra 	$L__BB0_10;
	ld.param.u64 	%rd75, [kernel_param_3];
	ld.param.u64 	%rd73, [kernel_param_2];
	ld.param.u32 	%r87, [kernel_param_0];
	cvta.to.global.u64 	%rd23, %rd15;
	cvta.to.global.u64 	%rd3, %rd75;
	cvta.to.global.u64 	%rd4, %rd73;
	add.s64 	%rd25, %rd23, %rd21;
	ld.global.f32 	%f1, [%rd25];
	mul.lo.s32 	%r5, %r4, %r87;
	mul.lo.s32 	%r6, %r87, %r1;
	setp.ne.s32 	%p2, %r105, 0;
	@%p2 bra 	$L__BB0_3;
	cvta.to.global.u64 	%rd26, %rd18;
	mul.wide.s32 	%rd27, %r4, 4;
	add.s64 	%rd28, %rd26, %rd27;
	atom.global.add.f32 	%f2, [%rd28], %f1;
$L__BB0_3:
	ld.param.u32 	%r88, [kernel_param_0];
	shr.s32 	%r60, %r88, 31;
	shr.u32 	%r61, %r60, 30;
	add.s32 	%r62, %r88, %r61;
	shr.s32 	%r7, %r62, 2;
	setp.ge.s32 	%p3, %r105, %r7;
	@%p3 bra 	$L__BB0_10;
	mul.wide.s32 	%rd29, %r5, 4;
	add.s64 	%rd5, %rd4, %rd29;
	mul.wide.s32 	%rd30, %r6, 4;
	add.s64 	%rd6, %rd3, %rd30;
	mov.u32 	%r8, %ntid.x;
	add.s32 	%r63, %r105, %r8;
	max.u32 	%r64, %r7, %r63;
	setp.lt.u32 	%p4, %r63, %r7;
	selp.u32 	%r65, 1, 0, %p4;
	add.s32 	%r66, %r63, %r65;
	sub.s32 	%r67, %r64, %r66;
	div.u32 	%r68, %r67, %r8;
	add.s32 	%r9, %r68, %r65;
	and.b32  	%r69, %r9, 3;
	setp.eq.s32 	%p5, %r69, 3;
	@%p5 bra 	$L__BB0_7;
	add.s32 	%r70, %r9, 1;
	and.b32  	%r71, %r70, 3;
	neg.s32 	%r92, %r71;
	mul.wide.u32 	%rd79, %r105, 16;
	mul.wide.u32 	%rd8, %r8, 16;
	add.s64 	%rd9, %rd1, 8;
	shl.b32 	%r72, %r105, 2;
	add.s32 	%r91, %r6, %r72;
	shl.b32 	%r12, %r8, 2;
	add.s64 	%rd10, %rd2, 8;
	add.s32 	%r90, %r5, %r72;
	mad.lo.s32 	%r105, %r8, %r71, %r105;
$L__BB0_6:
	.pragma "nounroll";
	mul.wide.s32 	%rd31, %r91, 4;
	add.s64 	%rd32, %rd9, %rd31;
	mul.wide.s32 	%rd33, %r90, 4;
	add.s64 	%rd34, %rd10, %rd33;
	add.s64 	%rd35, %rd6, %rd79;
	ld.global.v4.f32 	{%f3, %f4, %f5, %f6}, [%rd35];
	add.s64 	%rd36, %rd5, %rd79;
	ld.global.v4.f32 	{%f7, %f8, %f9, %f10}, [%rd36];
	mul.f32 	%f11, %f1, %f3;
	atom.global.add.f32 	%f12, [%rd34+-8], %f11;
	mul.f32 	%f13, %f1, %f4;
	atom.global.add.f32 	%f14, [%rd34+-4], %f13;
	mul.f32 	%f15, %f1, %f5;
	atom.global.add.f32 	%f16, [%rd34], %f15;
	mul.f32 	%f17, %f1, %f6;
	atom.global.add.f32 	%f18, [%rd34+4], %f17;
	mul.f32 	%f19, %f1, %f7;
	atom.global.add.f32 	%f20, [%rd32+-8], %f19;
	mul.f32 	%f21, %f1, %f8;
	atom.global.add.f32 	%f22, [%rd32+-4], %f21;
	mul.f32 	%f23, %f1, %f9;
	atom.global.add.f32 	%f24, [%rd32], %f23;
	mul.f32 	%f25, %f1, %f10;
	atom.global.add.f32 	%f26, [%rd32+4], %f25;
	add.s32 	%r92, %r92, 1;
	setp.ne.s32 	%p6, %r92, 0;
	add.s64 	%rd79, %rd79, %rd8;
	add.s32 	%r91, %r91, %r12;
	add.s32 	%r90, %r90, %r12;
	@%p6 bra 	$L__BB0_6;
$L__BB0_7:
	setp.lt.u32 	%p7, %r9, 3;
	@%p7 bra 	$L__BB0_10;
	shl.b32 	%r73, %r8, 1;
	add.s32 	%r104, %r105, %r73;
	shl.b32 	%r74, %r8, 2;
	mad.lo.s32 	%r103, %r8, 3, %r105;
	add.s32 	%r102, %r8, %r105;
	mul.lo.s32 	%r75, %r8, 12;
	shl.b32 	%r76, %r105, 2;
	add.s32 	%r98, %r6, %r76;
	add.s32 	%r101, %r98, %r75;
	shl.b32 	%r77, %r8, 3;
	add.s32 	%r100, %r98, %r77;
	add.s32 	%r99, %r98, %r74;
	add.s32 	%r94, %r5, %r76;
	add.s32 	%r97, %r94, %r75;
	add.s32 	%r96, %r94, %r77;
	add.s32 	%r95, %r94, %r74;
$L__BB0_9:
	ld.param.u64 	%rd78, [kernel_param_7];
	ld.param.u64 	%rd77, [kernel_param_6];
	ld.param.u64 	%rd76, [kernel_param_3];
	ld.param.u64 	%rd74, [kernel_param_2];
	ld.param.u32 	%r89, [kernel_param_0];
	cvta.to.global.u64 	%rd37, %rd76;
	mov.u32 	%r78, %ctaid.y;
	mul.lo.s32 	%r79, %r89, %r78;
	mul.wide.s32 	%rd38, %r79, 4;
	add.s64 	%rd39, %rd37, %rd38;
	mul.wide.u32 	%rd40, %r105, 16;
	add.s64 	%rd41, %rd39, %rd40;
	ld.global.v4.f32 	{%f27, %f28, %f29, %f30}, [%rd41];
	cvta.to.global.u64 	%rd42, %rd74;
	mul.lo.s32 	%r80, %r4, %r89;
	mul.wide.s32 	%rd43, %r80, 4;
	add.s64 	%rd44, %rd42, %rd43;
	add.s64 	%rd45, %rd44, %rd40;
	ld.global.v4.f32 	{%f31, %f32, %f33, %f34}, [%rd45];
	cvta.to.global.u64 	%rd46, %rd78;
	mul.wide.s32 	%rd47, %r94, 4;
	add.s64 	%rd48, %rd46, %rd47;
	mul.f32 	%f35, %f1, %f27;
	atom.global.add.f32 	%f36, [%rd48], %f35;
	mul.f32 	%f37, %f1, %f28;
	atom.global.add.f32 	%f38, [%rd48+4], %f37;
	mul.f32 	%f39, %f1, %f29;
	atom.global.add.f32 	%f40, [%rd48+8], %f39;
	mul.f32 	%f41, %f1, %f30;
	atom.global.add.f32 	%f42, [%rd48+12], %f41;
	cvta.to.global.u64 	%rd49, %rd77;
	mul.wide.s32 	%rd50, %r98, 4;
	add.s64 	%rd51, %rd49, %rd50;
	mul.f32 	%f43, %f1, %f31;
	atom.global.add.f32 	%f44, [%rd51], %f43;
	mul.f32 	%f45, %f1, %f32;
	atom.global.add.f32 	%f46, [%rd51+4], %f45;
	mul.f32 	%f47, %f1, %f33;
	atom.global.add.f32 	%f48, [%rd51+8], %f47;
	mul.f32 	%f49, %f1, %f34;
	atom.global.add.f32 	%f50, [%rd51+12], %f49;
	mov.u32 	%r81, %ntid.x;
	add.s32 	%r82, %r105, %r81;
	mul.wide.u32 	%rd52, %r102, 16;
	add.s64 	%rd53, %rd39, %rd52;
	ld.global.v4.f32 	{%f51, %f52, %f53, %f54}, [%rd53];
	add.s64 	%rd54, %rd44, %rd52;
	ld.global.v4.f32 	{%f55, %f56, %f57, %f58}, [%rd54];
	mul.wide.s32 	%rd55, %r95, 4;
	add.s64 	%rd56, %rd46, %rd55;
	mul.f32 	%f59, %f1, %f51;
	atom.global.add.f32 	%f60, [%rd56], %f59;
	mul.f32 	%f61, %f1, %f52;
	atom.global.add.f32 	%f62, [%rd56+4], %f61;
	mul.f32 	%f63, %f1, %f53;
	atom.global.add.f32 	%f64, [%rd56+8], %f63;
	mul.f32 	%f65, %f1, %f54;
	atom.global.add.f32 	%f66, [%rd56+12], %f65;
	mul.wide.s32 	%rd57, %r99, 4;
	add.s64 	%rd58, %rd49, %rd57;
	mul.f32 	%f67, %f1, %f55;
	atom.global.add.f32 	%f68, [%rd58], %f67;
	mul.f32 	%f69, %f1, %f56;
	atom.global.add.f32 	%f70, [%rd58+4], %f69;
	mul.f32 	%f71, %f1, %f57;
	atom.global.add.f32 	%f72, [%rd58+8], %f71;
	mul.f32 	%f73, %f1, %f58;
	atom.global.add.f32 	%f74, [%rd58+12], %f73;
	add.s32 	%r83, %r82, %r81;
	mul.wide.u32 	%rd59, %r104, 16;
	add.s64 	%rd60, %rd39, %rd59;
	ld.global.v4.f32 	{%f75, %f76, %f77, %f78}, [%rd60];
	add.s64 	%rd61, %rd44, %rd59;
	ld.global.v4.f32 	{%f79, %f80, %f81, %f82}, [%rd61];
	mul.wide.s32 	%rd62, %r96, 4;
	add.s64 	%rd63, %rd46, %rd62;
	mul.f32 	%f83, %f1, %f75;
	atom.global.add.f32 	%f84, [%rd63], %f83;
	mul.f32 	%f85, %f1, %f76;
	atom.global.add.f32 	%f86, [%rd63+4], %f85;
	mul.f32 	%f87, %f1, %f77;
	atom.global.add.f32 	%f88, [%rd63+8], %f87;
	mul.f32 	%f89, %f1, %f78;
	atom.global.add.f32 	%f90, [%rd63+12], %f89;
	mul.wide.s32 	%rd64, %r100, 4;
	add.s64 	%rd65, %rd49, %rd64;
	mul.f32 	%f91, %f1, %f79;
	atom.global.add.f32 	%f92, [%rd65], %f91;
	mul.f32 	%f93, %f1, %f80;
	atom.global.add.f32 	%f94, [%rd65+4], %f93;
	mul.f32 	%f95, %f1, %f81;
	atom.global.add.f32 	%f96, [%rd65+8], %f95;
	mul.f32 	%f97, %f1, %f82;
	atom.global.add.f32 	%f98, [%rd65+12], %f97;
	add.s32 	%r84, %r83, %r81;
	mul.wide.u32 	%rd66, %r103, 16;
	add.s64 	%rd67, %rd39, %rd66;
	ld.global.v4.f32 	{%f99, %f100, %f101, %f102}, [%rd67];
	add.s64 	%rd68, %rd44, %rd66;
	ld.global.v4.f32 	{%f103, %f104, %f105, %f106}, [%rd68];
	mul.wide.s32 	%rd69, %r97, 4;
	add.s64 	%rd70, %rd46, %rd69;
	mul.f32 	%f107, %f1, %f99;
	atom.global.add.f32 	%f108, [%rd70], %f107;
	mul.f32 	%f109, %f1, %f100;
	atom.global.add.f32 	%f110, [%rd70+4], %f109;
	mul.f32 	%f111, %f1, %f101;
	atom.global.add.f32 	%f112, [%rd70+8], %f111;
	mul.f32 	%f113, %f1, %f102;
	atom.global.add.f32 	%f114, [%rd70+12], %f113;
	mul.wide.s32 	%rd71, %r101, 4;
	add.s64 	%rd72, %rd49, %rd71;
	mul.f32 	%f115, %f1, %f103;
	atom.global.add.f32 	%f116, [%rd72], %f115;
	mul.f32 	%f117, %f1, %f104;
	atom.global.add.f32 	%f118, [%rd72+4], %f117;
	mul.f32 	%f119, %f1, %f105;
	atom.global.add.f32 	%f120, [%rd72+8], %f119;
	mul.f32 	%f121, %f1, %f106;
	atom.global.add.f32 	%f122, [%rd72+12], %f121;
	add.s32 	%r105, %r84, %r81;
	shl.b32 	%r85, %r81, 2;
	add.s32 	%r104, %r104, %r85;
	add.s32 	%r103, %r103, %r85;
	add.s32 	%r102, %r102, %r85;
	shl.b32 	%r86, %r81, 4;
	add.s32 	%r101, %r101, %r86;
	add.s32 	%r100, %r100, %r86;
	add.s32 	%r99, %r99, %r86;
	add.s32 	%r98, %r98, %r86;
	add.s32 	%r97, %r97, %r86;
	add.s32 	%r96, %r96, %r86;
	add.s32 	%r95, %r95, %r86;
	add.s32 	%r94, %r94, %r86;
	setp.lt.s32 	%p8, %r105, %r7;
	@%p8 bra 	$L__BB0_9;
$L__BB0_10:
	ret;

}


// ===== COMPILED SASS (sm_100) =====

	.target	sm_100

	.elftype	@"ET_EXEC"


//--------------------- .note.nv.tkinfo           --------------------------
	.section	.note.nv.tkinfo,"",@"SHT_NOTE"
	.sectionflags	@"SHF_NOTE_NV_TKINFO"
	.tkinfo
        /*0018*/ 	.word	0x00000002
        /*0030*/ 	.string	""
        /*0030*/ 	.string	"ptxas"
        /*0030*/ 	.string	"Cuda compilation tools, release 13.0, V13.0.88"
        /*0030*/ 	.string	"Build cuda_13.0.r13.0/compiler.36424714_0"
        /*0030*/ 	.string	"-arch sm_100 -m 64 "



//--------------------- .note.nv.cuinfo           --------------------------
	.section	.note.nv.cuinfo,"",@"SHT_NOTE"
	.sectionflags	@"SHF_NOTE_NV_CUINFO"
        /*0018*/ 	.short	0x0002
        /*001a*/ 	.short	0x0064
        /*001c*/ 	.short	0x0082
	.zero		2


//--------------------- .nv.info                  --------------------------
	.section	.nv.info,"",@"SHT_CUDA_INFO"
	.align	4


	//----- nvinfo : EIATTR_REGCOUNT
	.align		4
        /*0000*/ 	.byte	0x04, 0x2f
        /*0002*/ 	.short	(.L_1 - .L_0)
	.align		4
.L_0:
        /*0004*/ 	.word	index@(kernel)
        /*0008*/ 	.word	0x00000020


	//----- nvinfo : EIATTR_FRAME_SIZE
	.align		4
.L_1:
        /*000c*/ 	.byte	0x04, 0x11
        /*000e*/ 	.short	(.L_3 - .L_2)
	.align		4
.L_2:
        /*0010*/ 	.word	index@(kernel)
        /*0014*/ 	.word	0x00000000


	//----- nvinfo : EIATTR_MIN_STACK_SIZE
	.align		4
.L_3:
        /*0018*/ 	.byte	0x04, 0x12
        /*001a*/ 	.short	(.L_5 - .L_4)
	.align		4
.L_4:
        /*001c*/ 	.word	index@(kernel)
        /*0020*/ 	.word	0x00000000
.L_5:


//--------------------- .nv.compat                --------------------------
	.section	.nv.compat,"",@"SHT_CUDA_COMPAT_INFO"
	.align	4
        /*0000*/ 	.byte	0x02, 0x09, 0x00, 0x00, 0x02, 0x02, 0x01, 0x00, 0x02, 0x05, 0x05, 0x00, 0x03, 0x07, 0x01, 0x01
        /*0010*/ 	.byte	0x02, 0x03, 0x00, 0x00, 0x02, 0x06, 0x01, 0x00, 0x04, 0x0b, 0x08, 0x00, 0x09, 0x00, 0x00, 0x00
        /*0020*/ 	.byte	0x00, 0x00, 0x00, 0x00


//--------------------- .nv.info.kernel           --------------------------
	.section	.nv.info.kernel,"",@"SHT_CUDA_INFO"
	.sectionflags	@""
	.align	4


	//----- nvinfo : EIATTR_CUDA_API_VERSION
	.align		4
        /*0000*/ 	.byte	0x04, 0x37
        /*0002*/ 	.short	(.L_7 - .L_6)
.L_6:
        /*0004*/ 	.word	0x00000082


	//----- nvinfo : EIATTR_KPARAM_INFO
	.align		4
.L_7:
        /*0008*/ 	.byte	0x04, 0x17
        /*000a*/ 	.short	(.L_9 - .L_8)
.L_8:
        /*000c*/ 	.word	0x00000000
        /*0010*/ 	.short	0x0008
        /*0012*/ 	.short	0x0038
        /*0014*/ 	.byte	0x00, 0xf5, 0x21, 0x00


	//----- nvinfo : EIATTR_KPARAM_INFO
	.align		4
.L_9:
        /*0018*/ 	.byte	0x04, 0x17
        /*001a*/ 	.short	(.L_11 - .L_10)
.L_10:
        /*001c*/ 	.word	0x00000000
        /*0020*/ 	.short	0x0007
        /*0022*/ 	.short	0x0030
        /*0024*/ 	.byte	0x00, 0xf5, 0x21, 0x00


	//----- nvinfo : EIATTR_KPARAM_INFO
	.align		4
.L_11:
        /*0028*/ 	.byte	0x04, 0x17
        /*002a*/ 	.short	(.L_13 - .L_12)
.L_12:
        /*002c*/ 	.word	0x00000000
        /*0030*/ 	.short	0x0006
        /*0032*/ 	.short	0x0028
        /*0034*/ 	.byte	0x00, 0xf5, 0x21, 0x00


	//----- nvinfo : EIATTR_KPARAM_INFO
	.align		4
.L_13:
        /*0038*/ 	.byte	0x04, 0x17
        /*003a*/ 	.short	(.L_15 - .L_14)
.L_14:
        /*003c*/ 	.word	0x00000000
        /*0040*/ 	.short	0x0005
        /*0042*/ 	.short	0x0020
        /*0044*/ 	.byte	0x00, 0xf5, 0x21, 0x00


	//----- nvinfo : EIATTR_KPARAM_INFO
	.align		4
.L_15:
        /*0048*/ 	.byte	0x04, 0x17
        /*004a*/ 	.short	(.L_17 - .L_16)
.L_16:
        /*004c*/ 	.word	0x00000000
        /*0050*/ 	.short	0x0004
        /*0052*/ 	.short	0x0018
        /*0054*/ 	.byte	0x00, 0xf5, 0x21, 0x00


	//----- nvinfo : EIATTR_KPARAM_INFO
	.align		4
.L_17:
        /*0058*/ 	.byte	0x04, 0x17
        /*005a*/ 	.short	(.L_19 - .L_18)
.L_18:
        /*005c*/ 	.word	0x00000000
        /*0060*/ 	.short	0x0003
        /*0062*/ 	.short	0x0010
        /*0064*/ 	.byte	0x00, 0xf5, 0x21, 0x00


	//----- nvinfo : EIATTR_KPARAM_INFO
	.align		4
.L_19:
        /*0068*/ 	.byte	0x04, 0x17
        /*006a*/ 	.short	(.L_21 - .L_20)
.L_20:
        /*006c*/ 	.word	0x00000000
        /*0070*/ 	.short	0x0002
        /*0072*/ 	.short	0x0008
        /*0074*/ 	.byte	0x00, 0xf5, 0x21, 0x00


	//----- nvinfo : EIATTR_KPARAM_INFO
	.align		4
.L_21:
        /*0078*/ 	.byte	0x04, 0x17
        /*007a*/ 	.short	(.L_23 - .L_22)
.L_22:
        /*007c*/ 	.word	0x00000000
        /*0080*/ 	.short	0x0001
        /*0082*/ 	.short	0x0004
        /*0084*/ 	.byte	0x00, 0xf0, 0x11, 0x00


	//----- nvinfo : EIATTR_KPARAM_INFO
	.align		4
.L_23:
        /*0088*/ 	.byte	0x04, 0x17
        /*008a*/ 	.short	(.L_25 - .L_24)
.L_24:
        /*008c*/ 	.word	0x00000000
        /*0090*/ 	.short	0x0000
        /*0092*/ 	.short	0x0000
        /*0094*/ 	.byte	0x00, 0xf0, 0x11, 0x00


	//----- nvinfo : EIATTR_SPARSE_MMA_MASK
	.align		4
.L_25:
        /*0098*/ 	.byte	0x03, 0x50
        /*009a*/ 	.short	0x0000


	//----- nvinfo : EIATTR_MAXREG_COUNT
	.align		4
        /*009c*/ 	.byte	0x03, 0x1b
        /*009e*/ 	.short	0x00ff


	//----- nvinfo : EIATTR_MERCURY_ISA_VERSION
	.align		4
        /*00a0*/ 	.byte	0x03, 0x5f
        /*00a2*/ 	.short	0x0101


	//----- nvinfo : EIATTR_VRC_CTA_INIT_COUNT
	.align		4
        /*00a4*/ 	.byte	0x02, 0x4a
	.zero		1
	.zero		1


	//----- nvinfo : EIATTR_EXIT_INSTR_OFFSETS
	.align		4
        /*00a8*/ 	.byte	0x04, 0x1c
        /*00aa*/ 	.short	(.L_27 - .L_26)


	//   ....[0]....
.L_26:
        /*00ac*/ 	.word	0x000000d0


	//   ....[1]....
        /*00b0*/ 	.word	0x00000250


	//   ....[2]....
        /*00b4*/ 	.word	0x00000780


	//   ....[3]....
        /*00b8*/ 	.word	0x00000fb0


	//----- nvinfo : EIATTR_CRS_STACK_SIZE
	.align		4
.L_27:
        /*00bc*/ 	.byte	0x04, 0x1e
        /*00be*/ 	.short	(.L_29 - .L_28)
.L_28:
        /*00c0*/ 	.word	0x00000000


	//----- nvinfo : EIATTR_CBANK_PARAM_SIZE
	.align		4
.L_29:
        /*00c4*/ 	.byte	0x03, 0x19
        /*00c6*/ 	.short	0x0040


	//----- nvinfo : EIATTR_PARAM_CBANK
	.align		4
        /*00c8*/ 	.byte	0x04, 0x0a
        /*00ca*/ 	.short	(.L_31 - .L_30)
	.align		4
.L_30:
        /*00cc*/ 	.word	index@(.nv.constant0.kernel)
        /*00d0*/ 	.short	0x0380
        /*00d2*/ 	.short	0x0040


	//----- nvinfo : EIATTR_SW_WAR
	.align		4
.L_31:
        /*00d4*/ 	.byte	0x04, 0x36
        /*00d6*/ 	.short	(.L_33 - .L_32)
.L_32:
        /*00d8*/ 	.word	0x00000008
.L_33:


//--------------------- .nv.callgraph             --------------------------
	.section	.nv.callgraph,"",@"SHT_CUDA_CALLGRAPH"
	.align	4
	.sectionentsize	8
	.align		4
        /*0000*/ 	.word	0x00000000
	.align		4
        /*0004*/ 	.word	0xffffffff
	.align		4
        /*0008*/ 	.word	0x00000000
	.align		4
        /*000c*/ 	.word	0xfffffffe
	.align		4
        /*0010*/ 	.word	0x00000000
	.align		4
        /*0014*/ 	.word	0xfffffffd
	.align		4
        /*0018*/ 	.word	0x00000000
	.align		4
        /*001c*/ 	.word	0xfffffffc


//--------------------- .text.kernel              --------------------------
	.section	.text.kernel,"ax",@progbits
	.align	128
        .global         kernel
        .type           kernel,@function
        .size           kernel,(.L_x_7 - kernel)
        .other          kernel,@"STO_CUDA_ENTRY STV_DEFAULT"
kernel:
.text.kernel:
[----:B------:R-:W-:Y:S08]  /*0000*/  LDC R1, c[0x0][0x37c] ;  /* 0x0000df00ff017b82 */ /* 0x000ff00000000800 */
[----:B------:R-:W-:Y:S01]  /*0010*/  S2UR UR8, SR_CTAID.Y ;  /* 0x00000000000879c3 */ /* 0x000fe20000002600 */
[----:B------:R-:W0:Y:S01]  /*0020*/  LDCU.64 UR4, c[0x0][0x398] ;  /* 0x00007300ff0477ac */ /* 0x000e220008000a00 */
[----:B------:R-:W1:Y:S06]  /*0030*/  LDCU.64 UR14, c[0x0][0x358] ;  /* 0x00006b00ff0e77ac */ /* 0x000e6c0008000a00 */
[----:B------:R-:W2:Y:S02]  /*0040*/  S2UR UR6, SR_CTAID.X ;  /* 0x00000000000679c3 */ /* 0x000ea40000002500 */
[----:B--2---:R-:W-:-:S04]  /*0050*/  ULEA UR6, UR8, UR6, 0x6 ;  /* 0x0000000608067291 */ /* 0x004fc8000f8e30ff */
[----:B0-----:R-:W-:-:S06]  /*0060*/  UIMAD.WIDE.U32 UR4, UR6, 0x4, UR4 ;  /* 0x00000004060478a5 */ /* 0x001fcc000f8e0004 */
[----:B------:R-:W-:Y:S02]  /*0070*/  MOV R2, UR4 ;  /* 0x0000000400027c02 */ /* 0x000fe40008000f00 */
[----:B------:R-:W-:-:S05]  /*0080*/  MOV R3, UR5 ;  /* 0x0000000500037c02 */ /* 0x000fca0008000f00 */
[----:B-1----:R-:W2:Y:S02]  /*0090*/  LDG.E R2, desc[UR14][R2.64] ;  /* 0x0000000e02027981 */ /* 0x002ea4000c1e1900 */
[----:B--2---:R-:W-:-:S13]  /*00a0*/  R2UR UR11, R2 ;  /* 0x00000000020b72ca */ /* 0x004fda00000e0000 */
[----:B------:R-:W-:-:S06]  /*00b0*/  UISETP.NE.AND UP0, UPT, UR11, -0x1, UPT ;  /* 0xffffffff0b00788c */ /* 0x000fcc000bf05270 */
[----:B------:R-:W-:-:S13]  /*00c0*/  PLOP3.LUT P0, PT, PT, PT, UP0, 0x80, 0x8 ;  /* 0x000000000008781c */ /* 0x000fda0003f0f008 */
[----:B------:R-:W-:Y:S05]  /*00d0*/  @!P0 EXIT ;  /* 0x000000000000894d */ /* 0x000fea0003800000 */
[----:B------:R-:W0:Y:S01]  /*00e0*/  LDCU.64 UR4, c[0x0][0x3a0] ;  /* 0x00007400ff0477ac */ /* 0x000e220008000a00 */
[----:B------:R-:W1:Y:S01]  /*00f0*/  S2R R20, SR_TID.X ;  /* 0x0000000000147919 */ /* 0x000e620000002100 */
[----:B------:R-:W2:Y:S01]  /*0100*/  LDCU UR10, c[0x0][0x380] ;  /* 0x00007000ff0a77ac */ /* 0x000ea20008000800 */
[----:B0-----:R-:W-:-:S06]  /*0110*/  UIMAD.WIDE.U32 UR4, UR6, 0x4, UR4 ;  /* 0x00000004060478a5 */ /* 0x001fcc000f8e0004 */
[----:B------:R-:W-:Y:S02]  /*0120*/  MOV R2, UR4 ;  /* 0x0000000400027c02 */ /* 0x000fe40008000f00 */
[----:B------:R-:W-:-:S05]  /*0130*/  MOV R3, UR5 ;  /* 0x0000000500037c02 */ /* 0x000fca0008000f00 */
[----:B------:R-:W3:Y:S01]  /*0140*/  LDG.E R2, desc[UR14][R2.64] ;  /* 0x0000000e02027981 */ /* 0x000ee2000c1e1900 */
[----:B--2---:R-:W-:Y:S01]  /*0150*/  UIMAD UR8, UR8, UR10, URZ ;  /* 0x0000000a080872a4 */ /* 0x004fe2000f8e02ff */
[----:B-1----:R-:W-:Y:S01]  /*0160*/  ISETP.NE.AND P0, PT, R20, RZ, PT ;  /* 0x000000ff1400720c */ /* 0x002fe20003f05270 */
[----:B------:R-:W-:Y:S01]  /*0170*/  BSSY.RECONVERGENT B0, `(.L_x_0) ;  /* 0x0000009000007945 */ /* 0x000fe20003800200 */
[----:B---3--:R-:W-:-:S11]  /*0180*/  R2UR UR12, R2 ;  /* 0x00000000020c72ca */ /* 0x008fd600000e0000 */
[----:B------:R-:W-:Y:S05]  /*0190*/  @P0 BRA `(.L_x_1) ;  /* 0x0000000000180947 */ /* 0x000fea0003800000 */
[----:B------:R-:W0:Y:S01]  /*01a0*/  LDCU.64 UR4, c[0x0][0x3b8] ;  /* 0x00007700ff0477ac */ /* 0x000e220008000a00 */
[----:B------:R-:W-:Y:S01]  /*01b0*/  MOV R5, UR12 ;  /* 0x0000000c00057c02 */ /* 0x000fe20008000f00 */
[----:B0-----:R-:W-:-:S06]  /*01c0*/  UIMAD.WIDE UR4, UR11, 0x4, UR4 ;  /* 0x000000040b0478a5 */ /* 0x001fcc000f8e0204 */
[----:B------:R-:W-:Y:S02]  /*01d0*/  MOV R2, UR4 ;  /* 0x0000000400027c02 */ /* 0x000fe40008000f00 */
[----:B------:R-:W-:-:S05]  /*01e0*/  MOV R3, UR5 ;  /* 0x0000000500037c02 */ /* 0x000fca0008000f00 */
[----:B------:R0:W-:Y:S02]  /*01f0*/  REDG.E.ADD.F32.FTZ.RN.STRONG.GPU desc[UR14][R2.64], R5 ;  /* 0x00000005020079a6 */ /* 0x0001e4000c12f30e */
.L_x_1:
[----:B------:R-:W-:Y:S05]  /*0200*/  BSYNC.RECONVERGENT B0 ;  /* 0x0000000000007941 */ /* 0x000fea0003800200 */
.L_x_0:
[----:B------:R-:W-:-:S04]  /*0210*/  USHF.R.S32.HI UR4, URZ, 0x1f, UR10 ;  /* 0x0000001fff047899 */ /* 0x000fc8000801140a */
[----:B------:R-:W-:-:S04]  /*0220*/  ULEA.HI UR4, UR4, UR10, URZ, 0x2 ;  /* 0x0000000a04047291 */ /* 0x000fc8000f8f10ff */
[----:B------:R-:W-:-:S06]  /*0230*/  USHF.R.S32.HI UR9, URZ, 0x2, UR4 ;  /* 0x00000002ff097899 */ /* 0x000fcc0008011404 */
[----:B------:R-:W-:-:S13]  /*0240*/  ISETP.GE.AND P0, PT, R20, UR9, PT ;  /* 0x0000000914007c0c */ /* 0x000fda000bf06270 */
[----:B------:R-:W-:Y:S05]  /*0250*/  @P0 EXIT ;  /* 0x000000000000094d */ /* 0x000fea0003800000 */
[----:B------:R-:W1:Y:S01]  /*0260*/  LDC R13, c[0x0][0x360] ;  /* 0x0000d800ff0d7b82 */ /* 0x000e620000000800 */
[----:B------:R-:W2:Y:S01]  /*0270*/  LDCU.64 UR4, c[0x0][0x390] ;  /* 0x00007200ff0477ac */ /* 0x000ea20008000a00 */
[----:B------:R-:W-:Y:S01]  /*0280*/  BSSY.RECONVERGENT B0, `(.L_x_2) ;  /* 0x000004f000007945 */ /* 0x000fe20003800200 */
[----:B--2---:R-:W-:Y:S01]  /*0290*/  UIMAD.WIDE UR4, UR8, 0x4, UR4 ;  /* 0x00000004080478a5 */ /* 0x004fe2000f8e0204 */
[----:B-1----:R-:W1:Y:S01]  /*02a0*/  I2F.U32.RP R6, R13 ;  /* 0x0000000d00067306 */ /* 0x002e620000209000 */
[----:B------:R-:W-:Y:S01]  /*02b0*/  IMAD.IADD R0, R20, 0x1, R13 ;  /* 0x0000000114007824 */ /* 0x000fe200078e020d */
[----:B------:R-:W-:-:S04]  /*02c0*/  ISETP.NE.U32.AND P2, PT, R13, RZ, PT ;  /* 0x000000ff0d00720c */ /* 0x000fc80003f45070 */
[C---:B------:R-:W-:Y:S02]  /*02d0*/  ISETP.GE.U32.AND P0, PT, R0.reuse, UR9, PT ;  /* 0x0000000900007c0c */ /* 0x040fe4000bf06070 */
[----:B0-----:R-:W-:Y:S01]  /*02e0*/  VIMNMX.U32 R5, PT, PT, R0, UR9, !PT ;  /* 0x0000000900057c48 */ /* 0x001fe2000ffe0000 */
[----:B-1----:R-:W0:Y:S02]  /*02f0*/  MUFU.RCP R6, R6 ;  /* 0x0000000600067308 */ /* 0x002e240000001000 */
[----:B0-----:R-:W-:-:S06]  /*0300*/  IADD3 R2, PT, PT, R6, 0xffffffe, RZ ;  /* 0x0ffffffe06027810 */ /* 0x001fcc0007ffe0ff */
[----:B------:R0:W1:Y:S02]  /*0310*/  F2I.FTZ.U32.TRUNC.NTZ R3, R2 ;  /* 0x0000000200037305 */ /* 0x000064000021f000 */
[----:B0-----:R-:W-:Y:S01]  /*0320*/  HFMA2 R2, -RZ, RZ, 0, 0 ;  /* 0x00000000ff027431 */ /* 0x001fe200000001ff */
[----:B-1----:R-:W-:-:S05]  /*0330*/  IADD3 R4, PT, PT, RZ, -R3, RZ ;  /* 0x80000003ff047210 */ /* 0x002fca0007ffe0ff */
[----:B------:R-:W-:Y:S01]  /*0340*/  IMAD R7, R4, R13, RZ ;  /* 0x0000000d04077224 */ /* 0x000fe200078e02ff */
[----:B------:R-:W-:-:S03]  /*0350*/  SEL R4, RZ, 0x1, P0 ;  /* 0x00000001ff047807 */ /* 0x000fc60000000000 */
[----:B------:R-:W-:Y:S01]  /*0360*/  IMAD.HI.U32 R3, R3, R7, R2 ;  /* 0x0000000703037227 */ /* 0x000fe200078e0002 */
[----:B------:R-:W-:-:S05]  /*0370*/  IADD3 R0, PT, PT, R5, -R0, -R4 ;  /* 0x8000000005007210 */ /* 0x000fca0007ffe804 */
[----:B------:R-:W-:-:S05]  /*0380*/  IMAD.HI.U32 R3, R3, R0, RZ ;  /* 0x0000000003037227 */ /* 0x000fca00078e00ff */
[----:B------:R-:W-:-:S05]  /*0390*/  IADD3 R2, PT, PT, -R3, RZ, RZ ;  /* 0x000000ff03027210 */ /* 0x000fca0007ffe1ff */
[----:B------:R-:W-:-:S05]  /*03a0*/  IMAD R0, R13, R2, R0 ;  /* 0x000000020d007224 */ /* 0x000fca00078e0200 */
[----:B------:R-:W-:-:S13]  /*03b0*/  ISETP.GE.U32.AND P0, PT, R0, R13, PT ;  /* 0x0000000d0000720c */ /* 0x000fda0003f06070 */
[-C--:B------:R-:W-:Y:S02]  /*03c0*/  @P0 IADD3 R0, PT, PT, R0, -R13.reuse, RZ ;  /* 0x8000000d00000210 */ /* 0x080fe40007ffe0ff */
[----:B------:R-:W-:Y:S02]  /*03d0*/  @P0 IADD3 R3, PT, PT, R3, 0x1, RZ ;  /* 0x0000000103030810 */ /* 0x000fe40007ffe0ff */
[----:B------:R-:W-:-:S13]  /*03e0*/  ISETP.GE.U32.AND P1, PT, R0, R13, PT ;  /* 0x0000000d0000720c */ /* 0x000fda0003f26070 */
[----:B------:R-:W-:Y:S02]  /*03f0*/  @P1 IADD3 R3, PT, PT, R3, 0x1, RZ ;  /* 0x0000000103031810 */ /* 0x000fe40007ffe0ff */
[----:B------:R-:W-:-:S04]  /*0400*/  @!P2 LOP3.LUT R3, RZ, R13, RZ, 0x33, !PT ;  /* 0x0000000dff03a212 */ /* 0x000fc800078e33ff */
[----:B------:R-:W-:-:S04]  /*0410*/  IADD3 R2, PT, PT, R4, R3, RZ ;  /* 0x0000000304027210 */ /* 0x000fc80007ffe0ff */
[C---:B------:R-:W-:Y:S02]  /*0420*/  LOP3.LUT R0, R2.reuse, 0x3, RZ, 0xc0, !PT ;  /* 0x0000000302007812 */ /* 0x040fe400078ec0ff */
[----:B------:R-:W-:Y:S02]  /*0430*/  ISETP.GE.U32.AND P0, PT, R2, 0x3, PT ;  /* 0x000000030200780c */ /* 0x000fe40003f06070 */
[----:B------:R-:W-:-:S13]  /*0440*/  ISETP.NE.AND P1, PT, R0, 0x3, PT ;  /* 0x000000030000780c */ /* 0x000fda0003f25270 */
[----:B------:R-:W-:Y:S05]  /*0450*/  @!P1 BRA `(.L_x_3) ;  /* 0x0000000000c49947 */ /* 0x000fea0003800000 */
[----:B------:R-:W0:Y:S01]  /*0460*/  LDC.64 R18, c[0x0][0x3a8] ;  /* 0x0000ea00ff127b82 */ /* 0x000e220000000a00 */
[----:B------:R-:W-:Y:S01]  /*0470*/  UIMAD UR6, UR11, UR10, URZ ;  /* 0x0000000a0b0672a4 */ /* 0x000fe2000f8e02ff */
[----:B------:R-:W-:Y:S02]  /*0480*/  IADD3 R2, PT, PT, R2, 0x1, RZ ;  /* 0x0000000102027810 */ /* 0x000fe40007ffe0ff */
[----:B------:R-:W-:Y:S02]  /*0490*/  SHF.L.U32 R0, R20, 0x2, RZ ;  /* 0x0000000214007819 */ /* 0x000fe400000006ff */
[----:B------:R-:W-:Y:S01]  /*04a0*/  MOV R3, UR10 ;  /* 0x0000000a00037c02 */ /* 0x000fe20008000f00 */
[----:B------:R-:W-:Y:S01]  /*04b0*/  IMAD.U32 R5, RZ, RZ, UR6 ;  /* 0x00000006ff057e24 */ /* 0x000fe2000f8e00ff */
[----:B------:R-:W1:Y:S01]  /*04c0*/  LDC.64 R16, c[0x0][0x3b0] ;  /* 0x0000ec00ff107b82 */ /* 0x000e620000000a00 */
[----:B------:R-:W-:Y:S02]  /*04d0*/  LOP3.LUT R21, R2, 0x3, RZ, 0xc0, !PT ;  /* 0x0000000302157812 */ /* 0x000fe400078ec0ff */
[----:B------:R-:W-:Y:S01]  /*04e0*/  IMAD R0, R3, UR11, R0 ;  /* 0x0000000b03007c24 */ /* 0x000fe2000f8e0200 */
[C---:B------:R-:W-:Y:S01]  /*04f0*/  LEA R12, R20.reuse, UR8, 0x2 ;  /* 0x00000008140c7c11 */ /* 0x040fe2000f8e10ff */
[----:B------:R-:W-:-:S03]  /*0500*/  IMAD.WIDE.U32 R2, R20, 0x10, RZ ;  /* 0x0000001014027825 */ /* 0x000fc600078e00ff */
[----:B------:R-:W2:Y:S01]  /*0510*/  LDC.64 R14, c[0x0][0x388] ;  /* 0x0000e200ff0e7b82 */ /* 0x000ea20000000a00 */
[C---:B------:R-:W-:Y:S01]  /*0520*/  IMAD R20, R21.reuse, R13, R20 ;  /* 0x0000000d15147224 */ /* 0x040fe200078e0214 */
[----:B------:R-:W-:Y:S02]  /*0530*/  IADD3 R21, PT, PT, -R21, RZ, RZ ;  /* 0x000000ff15157210 */ /* 0x000fe40007ffe1ff */
[----:B0-----:R-:W-:-:S04]  /*0540*/  IADD3 R18, P1, PT, R18, 0x8, RZ ;  /* 0x0000000812127810 */ /* 0x001fc80007f3e0ff */
[----:B------:R-:W-:Y:S02]  /*0550*/  IADD3.X R19, PT, PT, RZ, R19, RZ, P1, !PT ;  /* 0x00000013ff137210 */ /* 0x000fe40000ffe4ff */
[----:B-1----:R-:W-:-:S04]  /*0560*/  IADD3 R16, P2, PT, R16, 0x8, RZ ;  /* 0x0000000810107810 */ /* 0x002fc80007f5e0ff */
[----:B------:R-:W-:Y:S01]  /*0570*/  IADD3.X R17, PT, PT, RZ, R17, RZ, P2, !PT ;  /* 0x00000011ff117210 */ /* 0x000fe200017fe4ff */
[----:B--2---:R-:W-:-:S08]  /*0580*/  IMAD.WIDE R14, R5, 0x4, R14 ;  /* 0x00000004050e7825 */ /* 0x004fd000078e020e */
.L_x_4:
[----:B------:R-:W-:-:S04]  /*0590*/  IADD3 R6, P1, PT, R2, UR4, RZ ;  /* 0x0000000402067c10 */ /* 0x000fc8000ff3e0ff */
[----:B0-----:R-:W-:Y:S02]  /*05a0*/  IADD3.X R7, PT, PT, R3, UR5, RZ, P1, !PT ;  /* 0x0000000503077c10 */ /* 0x001fe40008ffe4ff */
[----:B------:R-:W-:-:S04]  /*05b0*/  IADD3 R8, P1, PT, R14, R2, RZ ;  /* 0x000000020e087210 */ /* 0x000fc80007f3e0ff */
[----:B------:R-:W-:Y:S01]  /*05c0*/  IADD3.X R9, PT, PT, R15, R3, RZ, P1, !PT ;  /* 0x000000030f097210 */ /* 0x000fe20000ffe4ff */
[----:B------:R-:W2:Y:S05]  /*05d0*/  LDG.E.128 R4, desc[UR14][R6.64] ;  /* 0x0000000e06047981 */ /* 0x000eaa000c1e1d00 */
[----:B------:R-:W3:Y:S01]  /*05e0*/  LDG.E.128 R8, desc[UR14][R8.64] ;  /* 0x0000000e08087981 */ /* 0x000ee2000c1e1d00 */
[----:B------:R-:W-:Y:S01]  /*05f0*/  IADD3 R21, PT, PT, R21, 0x1, RZ ;  /* 0x0000000115157810 */ /* 0x000fe20007ffe0ff */
[----:B------:R-:W-:-:S03]  /*0600*/  IMAD.WIDE R22, R0, 0x4, R16 ;  /* 0x0000000400167825 */ /* 0x000fc600078e0210 */
[----:B------:R-:W-:Y:S01]  /*0610*/  ISETP.NE.AND P1, PT, R21, RZ, PT ;  /* 0x000000ff1500720c */ /* 0x000fe20003f25270 */
[C---:B------:R-:W-:Y:S01]  /*0620*/  IMAD.WIDE.U32 R2, R13.reuse, 0x10, R2 ;  /* 0x000000100d027825 */ /* 0x040fe200078e0002 */
[----:B------:R-:W-:-:S03]  /*0630*/  LEA R0, R13, R0, 0x2 ;  /* 0x000000000d007211 */ /* 0x000fc600078e10ff */
[----:B--2---:R-:W-:Y:S01]  /*0640*/  FMUL R29, R4, UR12 ;  /* 0x0000000c041d7c20 */ /* 0x004fe20008400000 */
[----:B------:R-:W-:Y:S01]  /*0650*/  FMUL R25, R5, UR12 ;  /* 0x0000000c05197c20 */ /* 0x000fe20008400000 */
[----:B------:R-:W-:Y:S01]  /*0660*/  FMUL R27, R6, UR12 ;  /* 0x0000000c061b7c20 */ /* 0x000fe20008400000 */
[----:B------:R-:W-:Y:S01]  /*0670*/  FMUL R24, R7, UR12 ;  /* 0x0000000c07187c20 */ /* 0x000fe20008400000 */
[----:B------:R-:W-:-:S04]  /*0680*/  IMAD.WIDE R4, R12, 0x4, R18 ;  /* 0x000000040c047825 */ /* 0x000fc800078e0212 */
[----:B---3--:R-:W-:Y:S01]  /*0690*/  FMUL R26, R8, UR12 ;  /* 0x0000000c081a7c20 */ /* 0x008fe20008400000 */
[----:B------:R0:W-:Y:S01]  /*06a0*/  REDG.E.ADD.F32.FTZ.RN.STRONG.GPU desc[UR14][R22.64+-0x8], R29 ;  /* 0xfffff81d160079a6 */ /* 0x0001e2000c12f30e */
[----:B------:R-:W-:Y:S01]  /*06b0*/  FMUL R7, R9, UR12 ;  /* 0x0000000c09077c20 */ /* 0x000fe20008400000 */
[----:B------:R-:W-:Y:S01]  /*06c0*/  FMUL R10, R10, UR12 ;  /* 0x0000000c0a0a7c20 */ /* 0x000fe20008400000 */
[----:B------:R-:W-:Y:S01]  /*06d0*/  FMUL R11, R11, UR12 ;  /* 0x0000000c0b0b7c20 */ /* 0x000fe20008400000 */
[----:B------:R0:W-:Y:S04]  /*06e0*/  REDG.E.ADD.F32.FTZ.RN.STRONG.GPU desc[UR14][R22.64+-0x4], R25 ;  /* 0xfffffc19160079a6 */ /* 0x0001e8000c12f30e */
[----:B------:R0:W-:Y:S04]  /*06f0*/  REDG.E.ADD.F32.FTZ.RN.STRONG.GPU desc[UR14][R22.64], R27 ;  /* 0x0000001b160079a6 */ /* 0x0001e8000c12f30e */
[----:B------:R0:W-:Y:S04]  /*0700*/  REDG.E.ADD.F32.FTZ.RN.STRONG.GPU desc[UR14][R22.64+0x4], R24 ;  /* 0x00000418160079a6 */ /* 0x0001e8000c12f30e */
[----:B------:R0:W-:Y:S04]  /*0710*/  REDG.E.ADD.F32.FTZ.RN.STRONG.GPU desc[UR14][R4.64+-0x8], R26 ;  /* 0xfffff81a040079a6 */ /* 0x0001e8000c12f30e */
[----:B------:R0:W-:Y:S04]  /*0720*/  REDG.E.ADD.F32.FTZ.RN.STRONG.GPU desc[UR14][R4.64+-0x4], R7 ;  /* 0xfffffc07040079a6 */ /* 0x0001e8000c12f30e */
[----:B------:R0:W-:Y:S01]  /*0730*/  REDG.E.ADD.F32.FTZ.RN.STRONG.GPU desc[UR14][R4.64], R10 ;  /* 0x0000000a040079a6 */ /* 0x0001e2000c12f30e */
[----:B------:R-:W-:-:S03]  /*0740*/  LEA R12, R13, R12, 0x2 ;  /* 0x0000000c0d0c7211 */ /* 0x000fc600078e10ff */
[----:B------:R0:W-:Y:S01]  /*0750*/  REDG.E.ADD.F32.FTZ.RN.STRONG.GPU desc[UR14][R4.64+0x4], R11 ;  /* 0x0000040b040079a6 */ /* 0x0001e2000c12f30e */
[----:B------:R-:W-:Y:S05]  /*0760*/  @P1 BRA `(.L_x_4) ;  /* 0xfffffffc00881947 */ /* 0x000fea000383ffff */
.L_x_3:
[----:B------:R-:W-:Y:S05]  /*0770*/  BSYNC.RECONVERGENT B0 ;  /* 0x0000000000007941 */ /* 0x000fea0003800200 */
.L_x_2:
[----:B------:R-:W-:Y:S05]  /*0780*/  @!P0 EXIT ;  /* 0x000000000000894d */ /* 0x000fea0003800000 */
[----:B------:R-:W1:Y:S01]  /*0790*/  LDCU.64 UR6, c[0x0][0x388] ;  /* 0x00007100ff0677ac */ /* 0x000e620008000a00 */
[----:B------:R-:W-:Y:S01]  /*07a0*/  MOV R3, UR10 ;  /* 0x0000000a00037c02 */ /* 0x000fe20008000f00 */
[C---:B------:R-:W-:Y:S01]  /*07b0*/  IMAD.SHL.U32 R0, R20.reuse, 0x4, RZ ;  /* 0x0000000414007824 */ /* 0x040fe200078e00ff */
[C---:B------:R-:W-:Y:S01]  /*07c0*/  LEA R16, R20.reuse, UR8, 0x2 ;  /* 0x0000000814107c11 */ /* 0x040fe2000f8e10ff */
[----:B------:R-:W-:Y:S01]  /*07d0*/  UIMAD UR10, UR11, UR10, URZ ;  /* 0x0000000a0b0a72a4 */ /* 0x000fe2000f8e02ff */
[----:B------:R-:W-:Y:S01]  /*07e0*/  LEA R19, R13, R20, 0x1 ;  /* 0x000000140d137211 */ /* 0x000fe200078e08ff */
[----:B------:R-:W-:Y:S01]  /*07f0*/  IMAD R0, R3, UR11, R0 ;  /* 0x0000000b03007c24 */ /* 0x000fe2000f8e0200 */
[----:B------:R-:W-:Y:S01]  /*0800*/  IADD3 R17, PT, PT, R20, R13, RZ ;  /* 0x0000000d14117210 */ /* 0x000fe20007ffe0ff */
[C---:B------:R-:W-:Y:S01]  /*0810*/  IMAD R18, R13.reuse, 0x3, R20 ;  /* 0x000000030d127824 */ /* 0x040fe200078e0214 */
[CC--:B------:R-:W-:Y:S01]  /*0820*/  LEA R6, R13.reuse, R16.reuse, 0x3 ;  /* 0x000000100d067211 */ /* 0x0c0fe200078e18ff */
[C---:B0-----:R-:W-:Y:S01]  /*0830*/  IMAD R7, R13.reuse, 0xc, R16 ;  /* 0x0000000c0d077824 */ /* 0x041fe200078e0210 */
[C---:B------:R-:W-:Y:S01]  /*0840*/  LEA R5, R13.reuse, R16, 0x2 ;  /* 0x000000100d057211 */ /* 0x040fe200078e10ff */
[C---:B------:R-:W-:Y:S01]  /*0850*/  IMAD R2, R13.reuse, 0xc, R0 ;  /* 0x0000000c0d027824 */ /* 0x040fe200078e0200 */
[----:B------:R-:W-:-:S02]  /*0860*/  LEA R3, R13, R0, 0x3 ;  /* 0x000000000d037211 */ /* 0x000fc400078e18ff */
[----:B------:R-:W-:Y:S01]  /*0870*/  LEA R4, R13, R0, 0x2 ;  /* 0x000000000d047211 */ /* 0x000fe200078e10ff */
[----:B-1----:R-:W-:-:S12]  /*0880*/  UIMAD.WIDE UR6, UR10, 0x4, UR6 ;  /* 0x000000040a0678a5 */ /* 0x002fd8000f8e0206 */
.L_x_5:
[----:B------:R-:W-:Y:S01]  /*0890*/  MOV R9, 0x10 ;  /* 0x0000001000097802 */ /* 0x000fe20000000f00 */
[----:B------:R-:W-:Y:S01]  /*08a0*/  IMAD.MOV.U32 R13, RZ, RZ, 0x10 ;  /* 0x00000010ff0d7424 */ /* 0x000fe200078e00ff */
[----:B------:R-:W0:Y:S03]  /*08b0*/  LDC.64 R24, c[0x0][0x3b0] ;  /* 0x0000ec00ff187b82 */ /* 0x000e260000000a00 */
[----:B------:R-:W-:-:S05]  /*08c0*/  IMAD.WIDE.U32 R8, R20, R9, UR4 ;  /* 0x0000000414087e25 */ /* 0x000fca000f8e0009 */
[----:B------:R-:W1:Y:S01]  /*08d0*/  LDC.64 R22, c[0x0][0x3a8] ;  /* 0x0000ea00ff167b82 */ /* 0x000e620000000a00 */
[----:B------:R-:W2:Y:S01]  /*08e0*/  LDG.E.128 R8, desc[UR14][R8.64] ;  /* 0x0000000e08087981 */ /* 0x000ea2000c1e1d00 */
[----:B------:R-:W-:-:S06]  /*08f0*/  IMAD.WIDE.U32 R12, R20, R13, UR6 ;  /* 0x00000006140c7e25 */ /* 0x000fcc000f8e000d */
[----:B------:R-:W3:Y:S01]  /*0900*/  LDG.E.128 R12, desc[UR14][R12.64] ;  /* 0x0000000e0c0c7981 */ /* 0x000ee2000c1e1d00 */
[----:B0-----:R-:W-:-:S04]  /*0910*/  IMAD.WIDE R26, R0, 0x4, R24 ;  /* 0x00000004001a7825 */ /* 0x001fc800078e0218 */
[----:B-1----:R-:W-:-:S04]  /*0920*/  IMAD.WIDE R28, R16, 0x4, R22 ;  /* 0x00000004101c7825 */ /* 0x002fc800078e0216 */
[----:B--2---:R-:W-:Y:S01]  /*0930*/  FMUL R21, R8, UR12 ;  /* 0x0000000c08157c20 */ /* 0x004fe20008400000 */
[----:B------:R-:W-:Y:S01]  /*0940*/  FMUL R10, R10, UR12 ;  /* 0x0000000c0a0a7c20 */ /* 0x000fe20008400000 */
[----:B------:R-:W-:-:S03]  /*0950*/  HFMA2 R8, -RZ, RZ, 0, 9.5367431640625e-07 ;  /* 0x00000010ff087431 */ /* 0x000fc600000001ff */
[----:B------:R0:W-:Y:S01]  /*0960*/  REDG.E.ADD.F32.FTZ.RN.STRONG.GPU desc[UR14][R26.64], R21 ;  /* 0x000000151a0079a6 */ /* 0x0001e2000c12f30e */
[----:B------:R-:W-:Y:S01]  /*0970*/  FMUL R11, R11, UR12 ;  /* 0x0000000c0b0b7c20 */ /* 0x000fe20008400000 */
[----:B---3--:R-:W-:Y:S01]  /*0980*/  FMUL R13, R13, UR12 ;  /* 0x0000000c0d0d7c20 */ /* 0x008fe20008400000 */
[----:B0-----:R-:W-:-:S05]  /*0990*/  FMUL R21, R9, UR12 ;  /* 0x0000000c09157c20 */ /* 0x001fca0008400000 */
[----:B------:R0:W-:Y:S04]  /*09a0*/  REDG.E.ADD.F32.FTZ.RN.STRONG.GPU desc[UR14][R26.64+0x4], R21 ;  /* 0x000004151a0079a6 */ /* 0x0001e8000c12f30e */
[----:B------:R-:W-:Y:S04]  /*09b0*/  REDG.E.ADD.F32.FTZ.RN.STRONG.GPU desc[UR14][R26.64+0x8], R10 ;  /* 0x0000080a1a0079a6 */ /* 0x000fe8000c12f30e */
[----:B------:R1:W-:Y:S01]  /*09c0*/  REDG.E.ADD.F32.FTZ.RN.STRONG.GPU desc[UR14][R26.64+0xc], R11 ;  /* 0x00000c0b1a0079a6 */ /* 0x0003e2000c12f30e */
[----:B------:R-:W-:Y:S01]  /*09d0*/  FMUL R15, R15, UR12 ;  /* 0x0000000c0f0f7c20 */ /* 0x000fe20008400000 */
[----:B------:R-:W-:-:S04]  /*09e0*/  IMAD.WIDE.U32 R8, R17, R8, UR4 ;  /* 0x0000000411087e25 */ /* 0x000fc8000f8e0008 */
[----:B0-----:R-:W-:Y:S01]  /*09f0*/  FMUL R21, R14, UR12 ;  /* 0x0000000c0e157c20 */ /* 0x001fe20008400000 */
[----:B-1----:R-:W-:Y:S01]  /*0a00*/  FMUL R11, R12, UR12 ;  /* 0x0000000c0c0b7c20 */ /* 0x002fe20008400000 */
[----:B------:R-:W-:-:S04]  /*0a10*/  MOV R12, 0x10 ;  /* 0x00000010000c7802 */ /* 0x000fc80000000f00 */
[----:B------:R0:W-:Y:S04]  /*0a20*/  REDG.E.ADD.F32.FTZ.RN.STRONG.GPU desc[UR14][R28.64], R11 ;  /* 0x0000000b1c0079a6 */ /* 0x0001e8000c12f30e */
[----:B------:R1:W-:Y:S04]  /*0a30*/  REDG.E.ADD.F32.FTZ.RN.STRONG.GPU desc[UR14][R28.64+0x4], R13 ;  /* 0x0000040d1c0079a6 */ /* 0x0003e8000c12f30e */
[----:B------:R-:W-:Y:S04]  /*0a40*/  REDG.E.ADD.F32.FTZ.RN.STRONG.GPU desc[UR14][R28.64+0x8], R21 ;  /* 0x000008151c0079a6 */ /* 0x000fe8000c12f30e */
[----:B------:R2:W-:Y:S04]  /*0a50*/  REDG.E.ADD.F32.FTZ.RN.STRONG.GPU desc[UR14][R28.64+0xc], R15 ;  /* 0x00000c0f1c0079a6 */ /* 0x0005e8000c12f30e */
[----:B0-----:R-:W3:Y:S01]  /*0a60*/  LDG.E.128 R8, desc[UR14][R8.64] ;  /* 0x0000000e08087981 */ /* 0x001ee2000c1e1d00 */
[----:B-1----:R-:W-:-:S06]  /*0a70*/  IMAD.WIDE.U32 R12, R17, R12, UR6 ;  /* 0x00000006110c7e25 */ /* 0x002fcc000f8e000c */
[----:B--2---:R-:W2:Y:S01]  /*0a80*/  LDG.E.128 R12, desc[UR14][R12.64] ;  /* 0x0000000e0c0c7981 */ /* 0x004ea2000c1e1d00 */
[----:B------:R-:W-:-:S04]  /*0a90*/  IMAD.WIDE R26, R4, 0x4, R24 ;  /* 0x00000004041a7825 */ /* 0x000fc800078e0218 */
[----:B------:R-:W-:-:S04]  /*0aa0*/  IMAD.WIDE R28, R5, 0x4, R22 ;  /* 0x00000004051c7825 */ /* 0x000fc800078e0216 */
[----:B---3--:R-:W-:Y:S01]  /*0ab0*/  FMUL R21, R8, UR12 ;  /* 0x0000000c08157c20 */ /* 0x008fe20008400000 */
[----:B------:R-:W-:Y:S02]  /*0ac0*/  HFMA2 R8, -RZ, RZ, 0, 9.5367431640625e-07 ;  /* 0x00000010ff087431 */ /* 0x000fe400000001ff */
[----:B------:R-:W-:Y:S01]  /*0ad0*/  FMUL R9, R9, UR12 ;  /* 0x0000000c09097c20 */ /* 0x000fe20008400000 */
[----:B------:R-:W-:Y:S01]  /*0ae0*/  FMUL R10, R10, UR12 ;  /* 0x0000000c0a0a7c20 */ /* 0x000fe20008400000 */
[----:B------:R-:W-:Y:S01]  /*0af0*/  FMUL R11, R11, UR12 ;  /* 0x0000000c0b0b7c20 */ /* 0x000fe20008400000 */
[----:B------:R0:W-:Y:S01]  /*0b00*/  REDG.E.ADD.F32.FTZ.RN.STRONG.GPU desc[UR14][R26.64], R21 ;  /* 0x000000151a0079a6 */ /* 0x0001e2000c12f30e */
[----:B--2---:R-:W-:-:S03]  /*0b10*/  FMUL R13, R13, UR12 ;  /* 0x0000000c0d0d7c20 */ /* 0x004fc60008400000 */
[----:B------:R1:W-:Y:S01]  /*0b20*/  REDG.E.ADD.F32.FTZ.RN.STRONG.GPU desc[UR14][R26.64+0x4], R9 ;  /* 0x000004091a0079a6 */ /* 0x0003e2000c12f30e */
[----:B------:R-:W-:Y:S01]  /*0b30*/  FMUL R14, R14, UR12 ;  /* 0x0000000c0e0e7c20 */ /* 0x000fe20008400000 */
[----:B------:R-:W-:Y:S02]  /*0b40*/  FMUL R15, R15, UR12 ;  /* 0x0000000c0f0f7c20 */ /* 0x000fe40008400000 */
[----:B------:R-:W-:Y:S01]  /*0b50*/  REDG.E.ADD.F32.FTZ.RN.STRONG.GPU desc[UR14][R26.64+0x8], R10 ;  /* 0x0000080a1a0079a6 */ /* 0x000fe2000c12f30e */
[----:B0-----:R-:W-:-:S03]  /*0b60*/  FMUL R21, R12, UR12 ;  /* 0x0000000c0c157c20 */ /* 0x001fc60008400000 */
[----:B------:R0:W-:Y:S01]  /*0b70*/  REDG.E.ADD.F32.FTZ.RN.STRONG.GPU desc[UR14][R26.64+0xc], R11 ;  /* 0x00000c0b1a0079a6 */ /* 0x0001e2000c12f30e */
[----:B-1----:R-:W-:-:S03]  /*0b80*/  IMAD.WIDE.U32 R8, R19, R8, UR4 ;  /* 0x0000000413087e25 */ /* 0x002fc6000f8e0008 */
[----:B------:R-:W-:Y:S01]  /*0b90*/  REDG.E.ADD.F32.FTZ.RN.STRONG.GPU desc[UR14][R28.64], R21 ;  /* 0x000000151c0079a6 */ /* 0x000fe2000c12f30e */
[----:B------:R-:W-:-:S03]  /*0ba0*/  MOV R12, 0x10 ;  /* 0x00000010000c7802 */ /* 0x000fc60000000f00 */
        /* <DEDUP_REMOVED lines=9> */
[----:B------:R-:W-:Y:S01]  /*0c40*/  FMUL R21, R9, UR12 ;  /* 0x0000000c09157c20 */ /* 0x000fe20008400000 */
[----:B------:R-:W-:Y:S01]  /*0c50*/  FMUL R10, R10, UR12 ;  /* 0x0000000c0a0a7c20 */ /* 0x000fe20008400000 */
[----:B------:R-:W-:Y:S02]  /*0c60*/  HFMA2 R9, -RZ, RZ, 0, 9.5367431640625e-07 ;  /* 0x00000010ff097431 */ /* 0x000fe400000001ff */
[----:B------:R-:W-:Y:S01]  /*0c70*/  FMUL R11, R11, UR12 ;  /* 0x0000000c0b0b7c20 */ /* 0x000fe20008400000 */
[----:B------:R0:W-:Y:S04]  /*0c80*/  REDG.E.ADD.F32.FTZ.RN.STRONG.GPU desc[UR14][R26.64], R8 ;  /* 0x000000081a0079a6 */ /* 0x0001e8000c12f30e */
[----:B------:R-:W-:Y:S01]  /*0c90*/  REDG.E.ADD.F32.FTZ.RN.STRONG.GPU desc[UR14][R26.64+0x4], R21 ;  /* 0x000004151a0079a6 */ /* 0x000fe2000c12f30e */
[----:B--2---:R-:W-:-:S03]  /*0ca0*/  FMUL R13, R13, UR12 ;  /* 0x0000000c0d0d7c20 */ /* 0x004fc60008400000 */
[----:B------:R-:W-:Y:S01]  /*0cb0*/  REDG.E.ADD.F32.FTZ.RN.STRONG.GPU desc[UR14][R26.64+0x8], R10 ;  /* 0x0000080a1a0079a6 */ /* 0x000fe2000c12f30e */
[----:B------:R-:W-:-:S03]  /*0cc0*/  FMUL R14, R14, UR12 ;  /* 0x0000000c0e0e7c20 */ /* 0x000fc60008400000 */
[----:B------:R1:W-:Y:S01]  /*0cd0*/  REDG.E.ADD.F32.FTZ.RN.STRONG.GPU desc[UR14][R26.64+0xc], R11 ;  /* 0x00000c0b1a0079a6 */ /* 0x0003e2000c12f30e */
[----:B------:R-:W-:Y:S01]  /*0ce0*/  FMUL R15, R15, UR12 ;  /* 0x0000000c0f0f7c20 */ /* 0x000fe20008400000 */
[----:B0-----:R-:W-:-:S04]  /*0cf0*/  IMAD.WIDE.U32 R8, R18, R9, UR4 ;  /* 0x0000000412087e25 */ /* 0x001fc8000f8e0009 */
        /* <DEDUP_REMOVED lines=11> */
[----:B---3--:R-:W-:Y:S02]  /*0db0*/  FMUL R27, R9, UR12 ;  /* 0x0000000c091b7c20 */ /* 0x008fe40008400000 */
[----:B------:R-:W0:Y:S01]  /*0dc0*/  LDC R9, c[0x0][0x360] ;  /* 0x0000d800ff097b82 */ /* 0x000e220000000800 */
[----:B------:R-:W-:Y:S01]  /*0dd0*/  FMUL R21, R8, UR12 ;  /* 0x0000000c08157c20 */ /* 0x000fe20008400000 */
[----:B------:R-:W-:Y:S01]  /*0de0*/  FMUL R10, R10, UR12 ;  /* 0x0000000c0a0a7c20 */ /* 0x000fe20008400000 */
[----:B------:R-:W-:Y:S01]  /*0df0*/  FMUL R11, R11, UR12 ;  /* 0x0000000c0b0b7c20 */ /* 0x000fe20008400000 */
[----:B--2---:R-:W-:Y:S01]  /*0e00*/  FMUL R26, R12, UR12 ;  /* 0x0000000c0c1a7c20 */ /* 0x004fe20008400000 */
[----:B------:R-:W-:Y:S01]  /*0e10*/  FMUL R13, R13, UR12 ;  /* 0x0000000c0d0d7c20 */ /* 0x000fe20008400000 */
[----:B------:R1:W-:Y:S01]  /*0e20*/  REDG.E.ADD.F32.FTZ.RN.STRONG.GPU desc[UR14][R24.64], R21 ;  /* 0x00000015180079a6 */ /* 0x0003e2000c12f30e */
[----:B------:R-:W-:Y:S01]  /*0e30*/  FMUL R14, R14, UR12 ;  /* 0x0000000c0e0e7c20 */ /* 0x000fe20008400000 */
[----:B------:R-:W-:-:S02]  /*0e40*/  FMUL R15, R15, UR12 ;  /* 0x0000000c0f0f7c20 */ /* 0x000fc40008400000 */
[----:B------:R1:W-:Y:S04]  /*0e50*/  REDG.E.ADD.F32.FTZ.RN.STRONG.GPU desc[UR14][R24.64+0x4], R27 ;  /* 0x0000041b180079a6 */ /* 0x0003e8000c12f30e */
[----:B------:R1:W-:Y:S04]  /*0e60*/  REDG.E.ADD.F32.FTZ.RN.STRONG.GPU desc[UR14][R24.64+0x8], R10 ;  /* 0x0000080a180079a6 */ /* 0x0003e8000c12f30e */
[----:B------:R1:W-:Y:S01]  /*0e70*/  REDG.E.ADD.F32.FTZ.RN.STRONG.GPU desc[UR14][R24.64+0xc], R11 ;  /* 0x00000c0b180079a6 */ /* 0x0003e2000c12f30e */
[----:B0-----:R-:W-:-:S03]  /*0e80*/  IADD3 R20, PT, PT, R9, R20, R9 ;  /* 0x0000001409147210 */ /* 0x001fc60007ffe009 */
[----:B------:R1:W-:Y:S01]  /*0e90*/  REDG.E.ADD.F32.FTZ.RN.STRONG.GPU desc[UR14][R22.64], R26 ;  /* 0x0000001a160079a6 */ /* 0x0003e2000c12f30e */
[----:B------:R-:W-:-:S03]  /*0ea0*/  IADD3 R20, PT, PT, R9, R20, R9 ;  /* 0x0000001409147210 */ /* 0x000fc60007ffe009 */
[----:B------:R1:W-:Y:S01]  /*0eb0*/  REDG.E.ADD.F32.FTZ.RN.STRONG.GPU desc[UR14][R22.64+0x4], R13 ;  /* 0x0000040d160079a6 */ /* 0x0003e2000c12f30e */
[----:B------:R-:W-:-:S03]  /*0ec0*/  ISETP.GE.AND P0, PT, R20, UR9, PT ;  /* 0x0000000914007c0c */ /* 0x000fc6000bf06270 */
[----:B------:R1:W-:Y:S01]  /*0ed0*/  REDG.E.ADD.F32.FTZ.RN.STRONG.GPU desc[UR14][R22.64+0x8], R14 ;  /* 0x0000080e160079a6 */ /* 0x0003e2000c12f30e */
[----:B------:R-:W-:-:S03]  /*0ee0*/  LEA R19, R9, R19, 0x2 ;  /* 0x0000001309137211 */ /* 0x000fc600078e10ff */
[----:B------:R1:W-:Y:S01]  /*0ef0*/  REDG.E.ADD.F32.FTZ.RN.STRONG.GPU desc[UR14][R22.64+0xc], R15 ;  /* 0x00000c0f160079a6 */ /* 0x0003e2000c12f30e */
[C---:B------:R-:W-:Y:S01]  /*0f00*/  LEA R18, R9.reuse, R18, 0x2 ;  /* 0x0000001209127211 */ /* 0x040fe200078e10ff */
[C---:B------:R-:W-:Y:S01]  /*0f10*/  IMAD R17, R9.reuse, 0x4, R17 ;  /* 0x0000000409117824 */ /* 0x040fe200078e0211 */
[C---:B------:R-:W-:Y:S02]  /*0f20*/  LEA R2, R9.reuse, R2, 0x4 ;  /* 0x0000000209027211 */ /* 0x040fe400078e20ff */
[C---:B------:R-:W-:Y:S02]  /*0f30*/  LEA R3, R9.reuse, R3, 0x4 ;  /* 0x0000000309037211 */ /* 0x040fe400078e20ff */
[C---:B------:R-:W-:Y:S02]  /*0f40*/  LEA R4, R9.reuse, R4, 0x4 ;  /* 0x0000000409047211 */ /* 0x040fe400078e20ff */
[C---:B------:R-:W-:Y:S02]  /*0f50*/  LEA R0, R9.reuse, R0, 0x4 ;  /* 0x0000000009007211 */ /* 0x040fe400078e20ff */
[----:B------:R-:W-:-:S02]  /*0f60*/  LEA R7, R9, R7, 0x4 ;  /* 0x0000000709077211 */ /* 0x000fc400078e20ff */
[C---:B------:R-:W-:Y:S02]  /*0f70*/  LEA R6, R9.reuse, R6, 0x4 ;  /* 0x0000000609067211 */ /* 0x040fe400078e20ff */
[C---:B------:R-:W-:Y:S02]  /*0f80*/  LEA R5, R9.reuse, R5, 0x4 ;  /* 0x0000000509057211 */ /* 0x040fe400078e20ff */
[----:B------:R-:W-:Y:S01]  /*0f90*/  LEA R16, R9, R16, 0x4 ;  /* 0x0000001009107211 */ /* 0x000fe200078e20ff */
[----:B-1----:R-:W-:Y:S06]  /*0fa0*/  @!P0 BRA `(.L_x_5) ;  /* 0xfffffff800388947 */ /* 0x002fec000383ffff */
[----:B------:R-:W-:Y:S05]  /*0fb0*/  EXIT ;  /* 0x000000000000794d */ /* 0x000fea0003800000 */
.L_x_6:
[----:B------:R-:W-:-:S00]  /*0fc0*/  BRA `(.L_x_6) ;  /* 0xfffffffc00fc7947 */ /* 0x000fc0000383ffff */
[----:B------:R-:W-:-:S00]  /*0fd0*/  NOP ;  /* 0x0000000000007918 */ /* 0x000fc00000000000 */
        /* <DEDUP_REMOVED lines=10> */
.L_x_7:


//--------------------- .nv.shared.reserved.0     --------------------------
	.section	.nv.shared.reserved.0,"aw",@nobits
	.weak		__nv_reservedSMEM_offset_0_alias
	.size		__nv_reservedSMEM_offset_0_alias, 0, 64
	.other		__nv_reservedSMEM_offset_0_alias,@"STO_CUDA_RESERVED_SHARED STV_DEFAULT"
__nv_reservedSMEM_offset_0_alias:
	.zero		0
	.zero		64


//--------------------- .nv.constant0.kernel      --------------------------
	.section	.nv.constant0.kernel,"a",@progbits
	.sectionflags	@""
	.align	4
.nv.constant0.kernel:
	.zero		960


//--------------------- SYMBOLS --------------------------

	.type		.nv.reservedSmem.offset0,@object
	.size		.nv.reservedSmem.offset0,0x4
